//
// Generated by NVIDIA NVVM Compiler
//
// Compiler Build ID: CL-36424714
// Cuda compilation tools, release 13.0, V13.0.88
// Based on NVVM 20.0.0
//

.version 9.0
.target sm_100
.address_size 64

	// .globl	_Z6kernelPci

.visible .entry _Z6kernelPci(
	.param .u64 .ptr .align 1 _Z6kernelPci_param_0,
	.param .u32 _Z6kernelPci_param_1
)
{


	ret;

}


// ===== COMPILED SASS (sm_100) =====

	.target	sm_100

	.elftype	@"ET_EXEC"


//--------------------- .note.nv.tkinfo           --------------------------
	.section	.note.nv.tkinfo,"",@"SHT_NOTE"
	.sectionflags	@"SHF_NOTE_NV_TKINFO"
	.tkinfo
        /*0018*/ 	.word	0x00000002
        /*0030*/ 	.string	""
        /*0030*/ 	.string	"ptxas"
        /*0030*/ 	.string	"Cuda compilation tools, release 13.0, V13.0.88"
        /*0030*/ 	.string	"Build cuda_13.0.r13.0/compiler.36424714_0"
        /*0030*/ 	.string	"-arch sm_100 -m 64 "



//--------------------- .note.nv.cuinfo           --------------------------
	.section	.note.nv.cuinfo,"",@"SHT_NOTE"
	.sectionflags	@"SHF_NOTE_NV_CUINFO"
        /*0018*/ 	.short	0x0002
        /*001a*/ 	.short	0x0064
        /*001c*/ 	.short	0x0082
	.zero		2


//--------------------- .nv.info                  --------------------------
	.section	.nv.info,"",@"SHT_CUDA_INFO"
	.align	4


	//----- nvinfo : EIATTR_REGCOUNT
	.align		4
        /*0000*/ 	.byte	0x04, 0x2f
        /*0002*/ 	.short	(.L_1 - .L_0)
	.align		4
.L_0:
        /*0004*/ 	.word	index@(_Z6kernelPci)
        /*0008*/ 	.word	0x00000004


	//----- nvinfo : EIATTR_FRAME_SIZE
	.align		4
.L_1:
        /*000c*/ 	.byte	0x04, 0x11
        /*000e*/ 	.short	(.L_3 - .L_2)
	.align		4
.L_2:
        /*0010*/ 	.word	index@(_Z6kernelPci)
        /*0014*/ 	.word	0x00000000


	//----- nvinfo : EIATTR_MIN_STACK_SIZE
	.align		4
.L_3:
        /*0018*/ 	.byte	0x04, 0x12
        /*001a*/ 	.short	(.L_5 - .L_4)
	.align		4
.L_4:
        /*001c*/ 	.word	index@(_Z6kernelPci)
        /*0020*/ 	.word	0x00000000
.L_5:


//--------------------- .nv.compat                --------------------------
	.section	.nv.compat,"",@"SHT_CUDA_COMPAT_INFO"
	.align	4
        /*0000*/ 	.byte	0x02, 0x09, 0x00, 0x00, 0x02, 0x02, 0x01, 0x00, 0x02, 0x05, 0x05, 0x00, 0x03, 0x07, 0x01, 0x01
        /*0010*/ 	.byte	0x02, 0x03, 0x00, 0x00, 0x02, 0x06, 0x01, 0x00, 0x04, 0x0b, 0x08, 0x00, 0x09, 0x00, 0x00, 0x00
        /*0020*/ 	.byte	0x00, 0x00, 0x00, 0x00


//--------------------- .nv.info._Z6kernelPci     --------------------------
	.section	.nv.info._Z6kernelPci,"",@"SHT_CUDA_INFO"
	.sectionflags	@""
	.align	4


	//----- nvinfo : EIATTR_CUDA_API_VERSION
	.align		4
        /*0000*/ 	.byte	0x04, 0x37
        /*0002*/ 	.short	(.L_7 - .L_6)
.L_6:
        /*0004*/ 	.word	0x00000082


	//----- nvinfo : EIATTR_KPARAM_INFO
	.align		4
.L_7:
        /*0008*/ 	.byte	0x04, 0x17
        /*000a*/ 	.short	(.L_9 - .L_8)
.L_8:
        /*000c*/ 	.word	0x00000000
        /*0010*/ 	.short	0x0001
        /*0012*/ 	.short	0x0008
        /*0014*/ 	.byte	0x00, 0xf0, 0x11, 0x00


	//----- nvinfo : EIATTR_KPARAM_INFO
	.align		4
.L_9:
        /*0018*/ 	.byte	0x04, 0x17
        /*001a*/ 	.short	(.L_11 - .L_10)
.L_10:
        /*001c*/ 	.word	0x00000000
        /*0020*/ 	.short	0x0000
        /*0022*/ 	.short	0x0000
        /*0024*/ 	.byte	0x00, 0xf5, 0x21, 0x00


	//----- nvinfo : EIATTR_SPARSE_MMA_MASK
	.align		4
.L_11:
        /*0028*/ 	.byte	0x03, 0x50
        /*002a*/ 	.short	0x0000


	//----- nvinfo : EIATTR_MAXREG_COUNT
	.align		4
        /*002c*/ 	.byte	0x03, 0x1b
        /*002e*/ 	.short	0x00ff


	//----- nvinfo : EIATTR_MERCURY_ISA_VERSION
	.align		4
        /*0030*/ 	.byte	0x03, 0x5f
        /*0032*/ 	.short	0x0101


	//----- nvinfo : EIATTR_VRC_CTA_INIT_COUNT
	.align		4
        /*0034*/ 	.byte	0x02, 0x4a
	.zero		1
	.zero		1


	//----- nvinfo : EIATTR_EXIT_INSTR_OFFSETS
	.align		4
        /*0038*/ 	.byte	0x04, 0x1c
        /*003a*/ 	.short	(.L_13 - .L_12)


	//   ....[0]....
.L_12:
        /*003c*/ 	.word	0x00000010


	//----- nvinfo : EIATTR_CBANK_PARAM_SIZE
	.align		4
.L_13:
        /*0040*/ 	.byte	0x03, 0x19
        /*0042*/ 	.short	0x000c


	//----- nvinfo : EIATTR_PARAM_CBANK
	.align		4
        /*0044*/ 	.byte	0x04, 0x0a
        /*0046*/ 	.short	(.L_15 - .L_14)
	.align		4
.L_14:
        /*0048*/ 	.word	index@(.nv.constant0._Z6kernelPci)
        /*004c*/ 	.short	0x0380
        /*004e*/ 	.short	0x000c


	//----- nvinfo : EIATTR_SW_WAR
	.align		4
.L_15:
        /*0050*/ 	.byte	0x04, 0x36
        /*0052*/ 	.short	(.L_17 - .L_16)
.L_16:
        /*0054*/ 	.word	0x00000008
.L_17:


//--------------------- .nv.callgraph             --------------------------
	.section	.nv.callgraph,"",@"SHT_CUDA_CALLGRAPH"
	.align	4
	.sectionentsize	8
	.align		4
        /*0000*/ 	.word	0x00000000
	.align		4
        /*0004*/ 	.word	0xffffffff
	.align		4
        /*0008*/ 	.word	0x00000000
	.align		4
        /*000c*/ 	.word	0xfffffffe
	.align		4
        /*0010*/ 	.word	0x00000000
	.align		4
        /*0014*/ 	.word	0xfffffffd
	.align		4
        /*0018*/ 	.word	0x00000000
	.align		4
        /*001c*/ 	.word	0xfffffffc


//--------------------- .text._Z6kernelPci        --------------------------
	.section	.text._Z6kernelPci,"ax",@progbits
	.align	128
        .global         _Z6kernelPci
        .type           _Z6kernelPci,@function
        .size           _Z6kernelPci,(.L_x_1 - _Z6kernelPci)
        .other          _Z6kernelPci,@"STO_CUDA_ENTRY STV_DEFAULT"
_Z6kernelPci:
.text._Z6kernelPci:
[----:B------:R-:W-:Y:S01]  /*0000*/  LDC R1, c[0x0][0x37c] ;  /* 0x0000df00ff017b82 */ /* 0x000fe20000000800 */
[----:B------:R-:W-:Y:S05]  /*0010*/  EXIT ;  /* 0x000000000000794d */ /* 0x000fea0003800000 */
.L_x_0:
[----:B------:R-:W-:-:S00]  /*0020*/  BRA `(.L_x_0) ;  /* 0xfffffffc00fc7947 */ /* 0x000fc0000383ffff */
[----:B------:R-:W-:-:S00]  /*0030*/  NOP ;  /* 0x0000000000007918 */ /* 0x000fc00000000000 */
        /* <DEDUP_REMOVED lines=12> */
.L_x_1:


//--------------------- .nv.shared.reserved.0     --------------------------
	.section	.nv.shared.reserved.0,"aw",@nobits
	.weak		__nv_reservedSMEM_offset_0_alias
	.size		__nv_reservedSMEM_offset_0_alias, 0, 64
	.other		__nv_reservedSMEM_offset_0_alias,@"STO_CUDA_RESERVED_SHARED STV_DEFAULT"
__nv_reservedSMEM_offset_0_alias:
	.zero		0
	.zero		64


//--------------------- .nv.constant0._Z6kernelPci --------------------------
	.section	.nv.constant0._Z6kernelPci,"a",@progbits
	.sectionflags	@""
	.align	4
.nv.constant0._Z6kernelPci:
	.zero		908


//--------------------- SYMBOLS --------------------------

	.type		.nv.reservedSmem.offset0,@object
	.size		.nv.reservedSmem.offset0,0x4
